//
// Generated by NVIDIA NVVM Compiler
//
// Compiler Build ID: CL-36424714
// Cuda compilation tools, release 13.0, V13.0.88
// Based on NVVM 20.0.0
//

.version 9.0
.target sm_100
.address_size 64

	// .globl	_Z7processP18one_sparse_samplerPiS1_S1_
.func  (.param .b64 func_retval0) __internal_accurate_pow
(
	.param .b64 __internal_accurate_pow_param_0
)
;

.visible .entry _Z7processP18one_sparse_samplerPiS1_S1_(
	.param .u64 .ptr .align 1 _Z7processP18one_sparse_samplerPiS1_S1__param_0,
	.param .u64 .ptr .align 1 _Z7processP18one_sparse_samplerPiS1_S1__param_1,
	.param .u64 .ptr .align 1 _Z7processP18one_sparse_samplerPiS1_S1__param_2,
	.param .u64 .ptr .align 1 _Z7processP18one_sparse_samplerPiS1_S1__param_3
)
{
	.reg .pred 	%p<4>;
	.reg .b32 	%r<16>;
	.reg .b64 	%rd<20>;
	.reg .b64 	%fd<12>;

	ld.param.u64 	%rd1, [_Z7processP18one_sparse_samplerPiS1_S1__param_0];
	ld.param.u64 	%rd2, [_Z7processP18one_sparse_samplerPiS1_S1__param_1];
	ld.param.u64 	%rd3, [_Z7processP18one_sparse_samplerPiS1_S1__param_2];
	cvta.to.global.u64 	%rd4, %rd1;
	cvta.to.global.u64 	%rd5, %rd3;
	cvta.to.global.u64 	%rd6, %rd2;
	mov.u32 	%r1, %ctaid.x;
	ld.global.u32 	%r2, [%rd6];
	ld.global.u32 	%r3, [%rd5];
	shl.b32 	%r4, %r3, 1;
	rem.s32 	%r5, %r2, %r4;
	mul.lo.s32 	%r6, %r1, %r3;
	shl.b32 	%r7, %r6, 1;
	add.s32 	%r8, %r7, %r5;
	ld.global.u32 	%r9, [%rd6+4];
	cvt.s64.s32 	%rd7, %r9;
	mul.wide.s32 	%rd8, %r8, 24;
	add.s64 	%rd9, %rd4, %rd8;
	ld.global.u64 	%rd10, [%rd9+8];
	add.s64 	%rd11, %rd10, %rd7;
	st.global.u64 	[%rd9+8], %rd11;
	mul.lo.s32 	%r10, %r9, %r2;
	cvt.s64.s32 	%rd12, %r10;
	ld.global.u64 	%rd13, [%rd9];
	add.s64 	%rd14, %rd13, %rd12;
	st.global.u64 	[%rd9], %rd14;
	cvt.rn.f64.s32 	%fd1, %r2;
	mov.f64 	%fd2, 0d40E011A000000000;
	{
	.reg .b32 %temp; 
	mov.b64 	{%temp, %r11}, %fd2;
	}
	{
	.reg .b32 %temp; 
	mov.b64 	{%temp, %r12}, %fd1;
	}
	shr.u32 	%r13, %r12, 20;
	and.b32  	%r14, %r13, 2047;
	add.s32 	%r15, %r14, -1012;
	mov.b64 	%rd15, %fd1;
	shl.b64 	%rd16, %rd15, %r15;
	setp.eq.s64 	%p1, %rd16, -9223372036854775808;
	{ // callseq 0, 0
	.param .b64 param0;
	st.param.f64 	[param0], %fd1;
	.param .b64 retval0;
	call.uni (retval0), 
	__internal_accurate_pow, 
	(
	param0
	);
	ld.param.f64 	%fd3, [retval0];
	} // callseq 0
	setp.lt.s32 	%p2, %r11, 0;
	neg.f64 	%fd5, %fd3;
	selp.f64 	%fd6, %fd5, %fd3, %p1;
	selp.f64 	%fd7, %fd6, %fd3, %p2;
	cvt.rn.f64.s32 	%fd8, %r9;
	setp.eq.s32 	%p3, %r2, 0;
	selp.f64 	%fd9, 0d3FF0000000000000, %fd7, %p3;
	ld.global.u64 	%rd18, [%rd9+16];
	cvt.rn.f64.s64 	%fd10, %rd18;
	fma.rn.f64 	%fd11, %fd9, %fd8, %fd10;
	cvt.rzi.s64.f64 	%rd19, %fd11;
	st.global.u64 	[%rd9+16], %rd19;
	ret;

}
.func  (.param .b64 func_retval0) __internal_accurate_pow(
	.param .b64 __internal_accurate_pow_param_0
)
{
	.reg .pred 	%p<8>;
	.reg .b32 	%r<46>;
	.reg .b32 	%f<3>;
	.reg .b64 	%fd<109>;

	ld.param.f64 	%fd10, [__internal_accurate_pow_param_0];
	mov.f64 	%fd11, 0d40E011A000000000;
	{
	.reg .b32 %temp; 
	mov.b64 	{%temp, %r8}, %fd11;
	}
	{
	.reg .b32 %temp; 
	mov.b64 	{%r9, %temp}, %fd11;
	}
	shr.u32 	%r10, %r8, 20;
	setp.lt.u32 	%p1, %r8, 1048576;
	mov.f64 	%fd12, 0d444011A000000000;
	{
	.reg .b32 %temp; 
	mov.b64 	{%temp, %r11}, %fd12;
	}
	{
	.reg .b32 %temp; 
	mov.b64 	{%r12, %temp}, %fd12;
	}
	shr.u32 	%r13, %r11, 20;
	add.s32 	%r14, %r13, -54;
	selp.b32 	%r15, %r12, %r9, %p1;
	selp.b32 	%r16, %r11, %r8, %p1;
	selp.b32 	%r1, %r14, %r10, %p1;
	add.s32 	%r45, %r1, -1023;
	and.b32  	%r17, %r16, -2146435073;
	or.b32  	%r18, %r17, 1072693248;
	mov.b64 	%fd107, {%r15, %r18};
	setp.lt.u32 	%p2, %r18, 1073127583;
	@%p2 bra 	$L__BB1_2;
	{
	.reg .b32 %temp; 
	mov.b64 	{%r19, %temp}, %fd107;
	}
	{
	.reg .b32 %temp; 
	mov.b64 	{%temp, %r20}, %fd107;
	}
	add.s32 	%r21, %r20, -1048576;
	mov.b64 	%fd107, {%r19, %r21};
	add.s32 	%r45, %r1, -1022;
$L__BB1_2:
	add.f64 	%fd13, %fd107, 0dBFF0000000000000;
	add.f64 	%fd14, %fd107, 0d3FF0000000000000;
	rcp.approx.ftz.f64 	%fd15, %fd14;
	neg.f64 	%fd16, %fd14;
	fma.rn.f64 	%fd17, %fd16, %fd15, 0d3FF0000000000000;
	fma.rn.f64 	%fd18, %fd17, %fd17, %fd17;
	fma.rn.f64 	%fd19, %fd18, %fd15, %fd15;
	mul.f64 	%fd20, %fd13, %fd19;
	fma.rn.f64 	%fd21, %fd13, %fd19, %fd20;
	mul.f64 	%fd22, %fd21, %fd21;
	fma.rn.f64 	%fd23, %fd22, 0d3EB0F5FF7D2CAFE2, 0d3ED0F5D241AD3B5A;
	fma.rn.f64 	%fd24, %fd23, %fd22, 0d3EF3B20A75488A3F;
	fma.rn.f64 	%fd25, %fd24, %fd22, 0d3F1745CDE4FAECD5;
	fma.rn.f64 	%fd26, %fd25, %fd22, 0d3F3C71C7258A578B;
	fma.rn.f64 	%fd27, %fd26, %fd22, 0d3F6249249242B910;
	fma.rn.f64 	%fd28, %fd27, %fd22, 0d3F89999999999DFB;
	sub.f64 	%fd29, %fd13, %fd21;
	add.f64 	%fd30, %fd29, %fd29;
	neg.f64 	%fd31, %fd21;
	fma.rn.f64 	%fd32, %fd31, %fd13, %fd30;
	mul.f64 	%fd33, %fd19, %fd32;
	fma.rn.f64 	%fd34, %fd22, %fd28, 0d3FB5555555555555;
	mov.f64 	%fd35, 0d3FB5555555555555;
	sub.f64 	%fd36, %fd35, %fd34;
	fma.rn.f64 	%fd37, %fd22, %fd28, %fd36;
	add.f64 	%fd38, %fd37, 0dBC46A4CB00B9E7B0;
	add.f64 	%fd39, %fd34, %fd38;
	sub.f64 	%fd40, %fd34, %fd39;
	add.f64 	%fd41, %fd38, %fd40;
	mul.rn.f64 	%fd42, %fd21, %fd21;
	neg.f64 	%fd43, %fd42;
	fma.rn.f64 	%fd44, %fd21, %fd21, %fd43;
	{
	.reg .b32 %temp; 
	mov.b64 	{%r22, %temp}, %fd33;
	}
	{
	.reg .b32 %temp; 
	mov.b64 	{%temp, %r23}, %fd33;
	}
	add.s32 	%r24, %r23, 1048576;
	mov.b64 	%fd45, {%r22, %r24};
	fma.rn.f64 	%fd46, %fd21, %fd45, %fd44;
	mul.rn.f64 	%fd47, %fd42, %fd21;
	neg.f64 	%fd48, %fd47;
	fma.rn.f64 	%fd49, %fd42, %fd21, %fd48;
	fma.rn.f64 	%fd50, %fd42, %fd33, %fd49;
	fma.rn.f64 	%fd51, %fd46, %fd21, %fd50;
	mul.rn.f64 	%fd52, %fd39, %fd47;
	neg.f64 	%fd53, %fd52;
	fma.rn.f64 	%fd54, %fd39, %fd47, %fd53;
	fma.rn.f64 	%fd55, %fd39, %fd51, %fd54;
	fma.rn.f64 	%fd56, %fd41, %fd47, %fd55;
	add.f64 	%fd57, %fd52, %fd56;
	sub.f64 	%fd58, %fd52, %fd57;
	add.f64 	%fd59, %fd56, %fd58;
	add.f64 	%fd60, %fd21, %fd57;
	sub.f64 	%fd61, %fd21, %fd60;
	add.f64 	%fd62, %fd57, %fd61;
	add.f64 	%fd63, %fd59, %fd62;
	add.f64 	%fd64, %fd33, %fd63;
	add.f64 	%fd65, %fd60, %fd64;
	sub.f64 	%fd66, %fd60, %fd65;
	add.f64 	%fd67, %fd64, %fd66;
	xor.b32  	%r25, %r45, -2147483648;
	mov.b32 	%r26, 1127219200;
	mov.b64 	%fd68, {%r25, %r26};
	mov.b32 	%r27, -2147483648;
	mov.b64 	%fd69, {%r27, %r26};
	sub.f64 	%fd70, %fd68, %fd69;
	fma.rn.f64 	%fd71, %fd70, 0d3FE62E42FEFA39EF, %fd65;
	fma.rn.f64 	%fd72, %fd70, 0dBFE62E42FEFA39EF, %fd71;
	sub.f64 	%fd73, %fd72, %fd65;
	sub.f64 	%fd74, %fd67, %fd73;
	fma.rn.f64 	%fd75, %fd70, 0d3C7ABC9E3B39803F, %fd74;
	add.f64 	%fd76, %fd71, %fd75;
	sub.f64 	%fd77, %fd71, %fd76;
	add.f64 	%fd78, %fd75, %fd77;
	{
	.reg .b32 %temp; 
	mov.b64 	{%temp, %r28}, %fd10;
	}
	{
	.reg .b32 %temp; 
	mov.b64 	{%r29, %temp}, %fd10;
	}
	shl.b32 	%r30, %r28, 1;
	setp.gt.u32 	%p3, %r30, -33554433;
	and.b32  	%r31, %r28, -15728641;
	selp.b32 	%r32, %r31, %r28, %p3;
	mov.b64 	%fd79, {%r29, %r32};
	mul.rn.f64 	%fd80, %fd76, %fd79;
	neg.f64 	%fd81, %fd80;
	fma.rn.f64 	%fd82, %fd76, %fd79, %fd81;
	fma.rn.f64 	%fd83, %fd78, %fd79, %fd82;
	add.f64 	%fd4, %fd80, %fd83;
	sub.f64 	%fd84, %fd80, %fd4;
	add.f64 	%fd5, %fd83, %fd84;
	fma.rn.f64 	%fd85, %fd4, 0d3FF71547652B82FE, 0d4338000000000000;
	{
	.reg .b32 %temp; 
	mov.b64 	{%r5, %temp}, %fd85;
	}
	mov.f64 	%fd86, 0dC338000000000000;
	add.rn.f64 	%fd87, %fd85, %fd86;
	fma.rn.f64 	%fd88, %fd87, 0dBFE62E42FEFA39EF, %fd4;
	fma.rn.f64 	%fd89, %fd87, 0dBC7ABC9E3B39803F, %fd88;
	fma.rn.f64 	%fd90, %fd89, 0d3E5ADE1569CE2BDF, 0d3E928AF3FCA213EA;
	fma.rn.f64 	%fd91, %fd90, %fd89, 0d3EC71DEE62401315;
	fma.rn.f64 	%fd92, %fd91, %fd89, 0d3EFA01997C89EB71;
	fma.rn.f64 	%fd93, %fd92, %fd89, 0d3F2A01A014761F65;
	fma.rn.f64 	%fd94, %fd93, %fd89, 0d3F56C16C1852B7AF;
	fma.rn.f64 	%fd95, %fd94, %fd89, 0d3F81111111122322;
	fma.rn.f64 	%fd96, %fd95, %fd89, 0d3FA55555555502A1;
	fma.rn.f64 	%fd97, %fd96, %fd89, 0d3FC5555555555511;
	fma.rn.f64 	%fd98, %fd97, %fd89, 0d3FE000000000000B;
	fma.rn.f64 	%fd99, %fd98, %fd89, 0d3FF0000000000000;
	fma.rn.f64 	%fd100, %fd99, %fd89, 0d3FF0000000000000;
	{
	.reg .b32 %temp; 
	mov.b64 	{%r6, %temp}, %fd100;
	}
	{
	.reg .b32 %temp; 
	mov.b64 	{%temp, %r7}, %fd100;
	}
	shl.b32 	%r33, %r5, 20;
	add.s32 	%r34, %r33, %r7;
	mov.b64 	%fd108, {%r6, %r34};
	{
	.reg .b32 %temp; 
	mov.b64 	{%temp, %r35}, %fd4;
	}
	mov.b32 	%f2, %r35;
	abs.f32 	%f1, %f2;
	setp.lt.f32 	%p4, %f1, 0f4086232B;
	@%p4 bra 	$L__BB1_5;
	setp.lt.f64 	%p5, %fd4, 0d0000000000000000;
	add.f64 	%fd101, %fd4, 0d7FF0000000000000;
	selp.f64 	%fd108, 0d0000000000000000, %fd101, %p5;
	setp.geu.f32 	%p6, %f1, 0f40874800;
	@%p6 bra 	$L__BB1_5;
	shr.u32 	%r36, %r5, 31;
	add.s32 	%r37, %r5, %r36;
	shr.s32 	%r38, %r37, 1;
	shl.b32 	%r39, %r38, 20;
	add.s32 	%r40, %r7, %r39;
	mov.b64 	%fd102, {%r6, %r40};
	sub.s32 	%r41, %r5, %r38;
	shl.b32 	%r42, %r41, 20;
	add.s32 	%r43, %r42, 1072693248;
	mov.b32 	%r44, 0;
	mov.b64 	%fd103, {%r44, %r43};
	mul.f64 	%fd108, %fd103, %fd102;
$L__BB1_5:
	abs.f64 	%fd104, %fd108;
	setp.eq.f64 	%p7, %fd104, 0d7FF0000000000000;
	fma.rn.f64 	%fd105, %fd108, %fd5, %fd108;
	selp.f64 	%fd106, %fd108, %fd105, %p7;
	st.param.f64 	[func_retval0], %fd106;
	ret;

}


// ===== COMPILED SASS (sm_100) =====

	.target	sm_100

	.elftype	@"ET_EXEC"


//--------------------- .note.nv.tkinfo           --------------------------
	.section	.note.nv.tkinfo,"",@"SHT_NOTE"
	.sectionflags	@"SHF_NOTE_NV_TKINFO"
	.tkinfo
        /*0018*/ 	.word	0x00000002
        /*0030*/ 	.string	""
        /*0030*/ 	.string	"ptxas"
        /*0030*/ 	.string	"Cuda compilation tools, release 13.0, V13.0.88"
        /*0030*/ 	.string	"Build cuda_13.0.r13.0/compiler.36424714_0"
        /*0030*/ 	.string	"-arch sm_100 -m 64 "



//--------------------- .note.nv.cuinfo           --------------------------
	.section	.note.nv.cuinfo,"",@"SHT_NOTE"
	.sectionflags	@"SHF_NOTE_NV_CUINFO"
        /*0018*/ 	.short	0x0002
        /*001a*/ 	.short	0x0064
        /*001c*/ 	.short	0x0082
	.zero		2


//--------------------- .nv.info                  --------------------------
	.section	.nv.info,"",@"SHT_CUDA_INFO"
	.align	4


	//----- nvinfo : EIATTR_REGCOUNT
	.align		4
        /*0000*/ 	.byte	0x04, 0x2f
        /*0002*/ 	.short	(.L_1 - .L_0)
	.align		4
.L_0:
        /*0004*/ 	.word	index@(_Z7processP18one_sparse_samplerPiS1_S1_)
        /*0008*/ 	.word	0x0000001e


	//----- nvinfo : EIATTR_FRAME_SIZE
	.align		4
.L_1:
        /*000c*/ 	.byte	0x04, 0x11
        /*000e*/ 	.short	(.L_3 - .L_2)
	.align		4
.L_2:
        /*0010*/ 	.word	index@($_Z7processP18one_sparse_samplerPiS1_S1_$__internal_accurate_pow)
        /*0014*/ 	.word	0x00000000


	//----- nvinfo : EIATTR_FRAME_SIZE
	.align		4
.L_3:
        /*0018*/ 	.byte	0x04, 0x11
        /*001a*/ 	.short	(.L_5 - .L_4)
	.align		4
.L_4:
        /*001c*/ 	.word	index@(_Z7processP18one_sparse_samplerPiS1_S1_)
        /*0020*/ 	.word	0x00000000


	//----- nvinfo : EIATTR_MIN_STACK_SIZE
	.align		4
.L_5:
        /*0024*/ 	.byte	0x04, 0x12
        /*0026*/ 	.short	(.L_7 - .L_6)
	.align		4
.L_6:
        /*0028*/ 	.word	index@(_Z7processP18one_sparse_samplerPiS1_S1_)
        /*002c*/ 	.word	0x00000000
.L_7:


//--------------------- .nv.compat                --------------------------
	.section	.nv.compat,"",@"SHT_CUDA_COMPAT_INFO"
	.align	4
        /*0000*/ 	.byte	0x02, 0x09, 0x00, 0x00, 0x02, 0x02, 0x01, 0x00, 0x02, 0x05, 0x05, 0x00, 0x03, 0x07, 0x01, 0x01
        /*0010*/ 	.byte	0x02, 0x03, 0x00, 0x00, 0x02, 0x06, 0x01, 0x00, 0x04, 0x0b, 0x08, 0x00, 0x01, 0x00, 0x00, 0x00
        /*0020*/ 	.byte	0x00, 0x00, 0x00, 0x00


//--------------------- .nv.info._Z7processP18one_sparse_samplerPiS1_S1_ --------------------------
	.section	.nv.info._Z7processP18one_sparse_samplerPiS1_S1_,"",@"SHT_CUDA_INFO"
	.sectionflags	@""
	.align	4


	//----- nvinfo : EIATTR_CUDA_API_VERSION
	.align		4
        /*0000*/ 	.byte	0x04, 0x37
        /*0002*/ 	.short	(.L_9 - .L_8)
.L_8:
        /*0004*/ 	.word	0x00000082


	//----- nvinfo : EIATTR_KPARAM_INFO
	.align		4
.L_9:
        /*0008*/ 	.byte	0x04, 0x17
        /*000a*/ 	.short	(.L_11 - .L_10)
.L_10:
        /*000c*/ 	.word	0x00000000
        /*0010*/ 	.short	0x0003
        /*0012*/ 	.short	0x0018
        /*0014*/ 	.byte	0x00, 0xf5, 0x21, 0x00


	//----- nvinfo : EIATTR_KPARAM_INFO
	.align		4
.L_11:
        /*0018*/ 	.byte	0x04, 0x17
        /*001a*/ 	.short	(.L_13 - .L_12)
.L_12:
        /*001c*/ 	.word	0x00000000
        /*0020*/ 	.short	0x0002
        /*0022*/ 	.short	0x0010
        /*0024*/ 	.byte	0x00, 0xf5, 0x21, 0x00


	//----- nvinfo : EIATTR_KPARAM_INFO
	.align		4
.L_13:
        /*0028*/ 	.byte	0x04, 0x17
        /*002a*/ 	.short	(.L_15 - .L_14)
.L_14:
        /*002c*/ 	.word	0x00000000
        /*0030*/ 	.short	0x0001
        /*0032*/ 	.short	0x0008
        /*0034*/ 	.byte	0x00, 0xf5, 0x21, 0x00


	//----- nvinfo : EIATTR_KPARAM_INFO
	.align		4
.L_15:
        /*0038*/ 	.byte	0x04, 0x17
        /*003a*/ 	.short	(.L_17 - .L_16)
.L_16:
        /*003c*/ 	.word	0x00000000
        /*0040*/ 	.short	0x0000
        /*0042*/ 	.short	0x0000
        /*0044*/ 	.byte	0x00, 0xf5, 0x21, 0x00


	//----- nvinfo : EIATTR_SPARSE_MMA_MASK
	.align		4
.L_17:
        /*0048*/ 	.byte	0x03, 0x50
        /*004a*/ 	.short	0x0000


	//----- nvinfo : EIATTR_MAXREG_COUNT
	.align		4
        /*004c*/ 	.byte	0x03, 0x1b
        /*004e*/ 	.short	0x00ff


	//----- nvinfo : EIATTR_MERCURY_ISA_VERSION
	.align		4
        /*0050*/ 	.byte	0x03, 0x5f
        /*0052*/ 	.short	0x0101


	//----- nvinfo : EIATTR_VRC_CTA_INIT_COUNT
	.align		4
        /*0054*/ 	.byte	0x02, 0x4a
	.zero		1
	.zero		1


	//----- nvinfo : EIATTR_EXIT_INSTR_OFFSETS
	.align		4
        /*0058*/ 	.byte	0x04, 0x1c
        /*005a*/ 	.short	(.L_19 - .L_18)


	//   ....[0]....
.L_18:
        /*005c*/ 	.word	0x00000380


	//----- nvinfo : EIATTR_CRS_STACK_SIZE
	.align		4
.L_19:
        /*0060*/ 	.byte	0x04, 0x1e
        /*0062*/ 	.short	(.L_21 - .L_20)
.L_20:
        /*0064*/ 	.word	0x00000000


	//----- nvinfo : EIATTR_CBANK_PARAM_SIZE
	.align		4
.L_21:
        /*0068*/ 	.byte	0x03, 0x19
        /*006a*/ 	.short	0x0020


	//----- nvinfo : EIATTR_PARAM_CBANK
	.align		4
        /*006c*/ 	.byte	0x04, 0x0a
        /*006e*/ 	.short	(.L_23 - .L_22)
	.align		4
.L_22:
        /*0070*/ 	.word	index@(.nv.constant0._Z7processP18one_sparse_samplerPiS1_S1_)
        /*0074*/ 	.short	0x0380
        /*0076*/ 	.short	0x0020


	//----- nvinfo : EIATTR_SW_WAR
	.align		4
.L_23:
        /*0078*/ 	.byte	0x04, 0x36
        /*007a*/ 	.short	(.L_25 - .L_24)
.L_24:
        /*007c*/ 	.word	0x00000008
.L_25:


//--------------------- .nv.callgraph             --------------------------
	.section	.nv.callgraph,"",@"SHT_CUDA_CALLGRAPH"
	.align	4
	.sectionentsize	8
	.align		4
        /*0000*/ 	.word	0x00000000
	.align		4
        /*0004*/ 	.word	0xffffffff
	.align		4
        /*0008*/ 	.word	0x00000000
	.align		4
        /*000c*/ 	.word	0xfffffffe
	.align		4
        /*0010*/ 	.word	0x00000000
	.align		4
        /*0014*/ 	.word	0xfffffffd
	.align		4
        /*0018*/ 	.word	0x00000000
	.align		4
        /*001c*/ 	.word	0xfffffffc


//--------------------- .text._Z7processP18one_sparse_samplerPiS1_S1_ --------------------------
	.section	.text._Z7processP18one_sparse_samplerPiS1_S1_,"ax",@progbits
	.align	128
        .global         _Z7processP18one_sparse_samplerPiS1_S1_
        .type           _Z7processP18one_sparse_samplerPiS1_S1_,@function
        .size           _Z7processP18one_sparse_samplerPiS1_S1_,(.L_x_2 - _Z7processP18one_sparse_samplerPiS1_S1_)
        .other          _Z7processP18one_sparse_samplerPiS1_S1_,@"STO_CUDA_ENTRY STV_DEFAULT"
_Z7processP18one_sparse_samplerPiS1_S1_:
.text._Z7processP18one_sparse_samplerPiS1_S1_:
[----:B------:R-:W-:Y:S08]  /*0000*/  LDC R1, c[0x0][0x37c] ;  /* 0x0000df00ff017b82 */ /* 0x000ff00000000800 */
[----:B------:R-:W0:Y:S01]  /*0010*/  LDC.64 R2, c[0x0][0x390] ;  /* 0x0000e400ff027b82 */ /* 0x000e220000000a00 */
[----:B------:R-:W0:Y:S02]  /*0020*/  LDCU.64 UR4, c[0x0][0x358] ;  /* 0x00006b00ff0477ac */ /* 0x000e240008000a00 */
[----:B0-----:R-:W2:Y:S05]  /*0030*/  LDG.E R0, desc[UR4][R2.64] ;  /* 0x0000000402007981 */ /* 0x001eaa000c1e1900 */
[----:B------:R-:W0:Y:S02]  /*0040*/  LDC.64 R4, c[0x0][0x388] ;  /* 0x0000e200ff047b82 */ /* 0x000e240000000a00 */
[----:B0-----:R-:W3:Y:S06]  /*0050*/  LDG.E R26, desc[UR4][R4.64] ;  /* 0x00000004041a7981 */ /* 0x001eec000c1e1900 */
[----:B------:R-:W0:Y:S01]  /*0060*/  S2UR UR6, SR_CTAID.X ;  /* 0x00000000000679c3 */ /* 0x000e220000002500 */
[----:B------:R-:W4:Y:S01]  /*0070*/  LDG.E R27, desc[UR4][R4.64+0x4] ;  /* 0x00000404041b7981 */ /* 0x000f22000c1e1900 */
[----:B--2---:R-:W-:-:S02]  /*0080*/  IMAD.SHL.U32 R8, R0, 0x2, RZ ;  /* 0x0000000200087824 */ /* 0x004fc400078e00ff */
[----:B0-----:R-:W-:-:S03]  /*0090*/  IMAD R0, R0, UR6, RZ ;  /* 0x0000000600007c24 */ /* 0x001fc6000f8e02ff */
[-C--:B------:R-:W-:Y:S02]  /*00a0*/  IABS R10, R8.reuse ;  /* 0x00000008000a7213 */ /* 0x080fe40000000000 */
[----:B------:R-:W-:Y:S02]  /*00b0*/  IABS R11, R8 ;  /* 0x00000008000b7213 */ /* 0x000fe40000000000 */
[----:B------:R-:W0:Y:S08]  /*00c0*/  I2F.RP R9, R10 ;  /* 0x0000000a00097306 */ /* 0x000e300000209400 */
[----:B0-----:R-:W0:Y:S01]  /*00d0*/  MUFU.RCP R9, R9 ;  /* 0x0000000900097308 */ /* 0x001e220000001000 */
[----:B---3--:R-:W-:-:S02]  /*00e0*/  IABS R2, R26 ;  /* 0x0000001a00027213 */ /* 0x008fc40000000000 */
[----:B------:R-:W-:Y:S01]  /*00f0*/  ISETP.GE.AND P2, PT, R26, RZ, PT ;  /* 0x000000ff1a00720c */ /* 0x000fe20003f46270 */
[----:B0-----:R-:W-:-:S04]  /*0100*/  VIADD R6, R9, 0xffffffe ;  /* 0x0ffffffe09067836 */ /* 0x001fc80000000000 */
[----:B------:R0:W1:Y:S02]  /*0110*/  F2I.FTZ.U32.TRUNC.NTZ R7, R6 ;  /* 0x0000000600077305 */ /* 0x000064000021f000 */
[----:B0-----:R-:W-:Y:S02]  /*0120*/  IMAD.MOV.U32 R6, RZ, RZ, RZ ;  /* 0x000000ffff067224 */ /* 0x001fe400078e00ff */
[----:B-1----:R-:W-:-:S04]  /*0130*/  IMAD.MOV R3, RZ, RZ, -R7 ;  /* 0x000000ffff037224 */ /* 0x002fc800078e0a07 */
[----:B------:R-:W-:-:S04]  /*0140*/  IMAD R3, R3, R10, RZ ;  /* 0x0000000a03037224 */ /* 0x000fc800078e02ff */
[----:B------:R-:W-:Y:S01]  /*0150*/  IMAD.HI.U32 R7, R7, R3, R6 ;  /* 0x0000000307077227 */ /* 0x000fe200078e0006 */
[----:B------:R-:W-:-:S05]  /*0160*/  IADD3 R3, PT, PT, RZ, -R11, RZ ;  /* 0x8000000bff037210 */ /* 0x000fca0007ffe0ff */
[----:B------:R-:W-:-:S04]  /*0170*/  IMAD.HI.U32 R7, R7, R2, RZ ;  /* 0x0000000207077227 */ /* 0x000fc800078e00ff */
[----:B------:R-:W-:Y:S02]  /*0180*/  IMAD R7, R7, R3, R2 ;  /* 0x0000000307077224 */ /* 0x000fe400078e0202 */
[----:B------:R-:W0:Y:S03]  /*0190*/  LDC.64 R2, c[0x0][0x380] ;  /* 0x0000e000ff027b82 */ /* 0x000e260000000a00 */
[----:B------:R-:W-:-:S13]  /*01a0*/  ISETP.GT.U32.AND P0, PT, R10, R7, PT ;  /* 0x000000070a00720c */ /* 0x000fda0003f04070 */
[----:B------:R-:W-:Y:S01]  /*01b0*/  @!P0 IMAD.IADD R7, R7, 0x1, -R10 ;  /* 0x0000000107078824 */ /* 0x000fe200078e0a0a */
[----:B------:R-:W-:-:S04]  /*01c0*/  ISETP.NE.AND P0, PT, R8, RZ, PT ;  /* 0x000000ff0800720c */ /* 0x000fc80003f05270 */
[----:B------:R-:W-:-:S13]  /*01d0*/  ISETP.GT.U32.AND P1, PT, R10, R7, PT ;  /* 0x000000070a00720c */ /* 0x000fda0003f24070 */
[----:B------:R-:W-:-:S04]  /*01e0*/  @!P1 IMAD.IADD R7, R7, 0x1, -R10 ;  /* 0x0000000107079824 */ /* 0x000fc800078e0a0a */
[----:B------:R-:W-:Y:S01]  /*01f0*/  @!P2 IMAD.MOV R7, RZ, RZ, -R7 ;  /* 0x000000ffff07a224 */ /* 0x000fe200078e0a07 */
[----:B------:R-:W-:-:S04]  /*0200*/  @!P0 LOP3.LUT R7, RZ, R8, RZ, 0x33, !PT ;  /* 0x00000008ff078212 */ /* 0x000fc800078e33ff */
[----:B------:R-:W-:-:S05]  /*0210*/  LEA R7, R0, R7, 0x1 ;  /* 0x0000000700077211 */ /* 0x000fca00078e08ff */
[----:B0-----:R-:W-:-:S05]  /*0220*/  IMAD.WIDE R2, R7, 0x18, R2 ;  /* 0x0000001807027825 */ /* 0x001fca00078e0202 */
[----:B------:R-:W2:Y:S04]  /*0230*/  LDG.E.64 R8, desc[UR4][R2.64] ;  /* 0x0000000402087981 */ /* 0x000ea8000c1e1b00 */
[----:B------:R-:W3:Y:S01]  /*0240*/  LDG.E.64 R6, desc[UR4][R2.64+0x8] ;  /* 0x0000080402067981 */ /* 0x000ee2000c1e1b00 */
[----:B----4-:R-:W-:Y:S01]  /*0250*/  IMAD R11, R26, R27, RZ ;  /* 0x0000001b1a0b7224 */ /* 0x010fe200078e02ff */
[----:B------:R0:W1:Y:S01]  /*0260*/  I2F.F64 R4, R26 ;  /* 0x0000001a00047312 */ /* 0x0000620000201c00 */
[----:B------:R-:W-:-:S03]  /*0270*/  MOV R0, 0x2f0 ;  /* 0x000002f000007802 */ /* 0x000fc60000000f00 */
[----:B--2---:R-:W-:Y:S02]  /*0280*/  IADD3 R8, P1, PT, R11, R8, RZ ;  /* 0x000000080b087210 */ /* 0x004fe40007f3e0ff */
[----:B---3--:R-:W-:Y:S02]  /*0290*/  IADD3 R6, P0, PT, R27, R6, RZ ;  /* 0x000000061b067210 */ /* 0x008fe40007f1e0ff */
[----:B------:R-:W-:Y:S02]  /*02a0*/  LEA.HI.X.SX32 R9, R11, R9, 0x1, P1 ;  /* 0x000000090b097211 */ /* 0x000fe400008f0eff */
[----:B------:R-:W-:-:S03]  /*02b0*/  LEA.HI.X.SX32 R7, R27, R7, 0x1, P0 ;  /* 0x000000071b077211 */ /* 0x000fc600000f0eff */
[----:B------:R0:W-:Y:S04]  /*02c0*/  STG.E.64 desc[UR4][R2.64], R8 ;  /* 0x0000000802007986 */ /* 0x0001e8000c101b04 */
[----:B-1----:R0:W-:Y:S02]  /*02d0*/  STG.E.64 desc[UR4][R2.64+0x8], R6 ;  /* 0x0000080602007986 */ /* 0x0021e4000c101b04 */
[----:B0-----:R-:W-:Y:S05]  /*02e0*/  CALL.REL.NOINC `($_Z7processP18one_sparse_samplerPiS1_S1_$__internal_accurate_pow) ;  /* 0x0000000000287944 */ /* 0x001fea0003c00000 */
[----:B------:R-:W2:Y:S01]  /*02f0*/  LDG.E.64 R6, desc[UR4][R2.64+0x10] ;  /* 0x0000100402067981 */ /* 0x000ea2000c1e1b00 */
[----:B------:R-:W-:Y:S01]  /*0300*/  I2F.F64 R4, R27 ;  /* 0x0000001b00047312 */ /* 0x000fe20000201c00 */
[----:B------:R-:W-:-:S04]  /*0310*/  ISETP.NE.AND P0, PT, R26, RZ, PT ;  /* 0x000000ff1a00720c */ /* 0x000fc80003f05270 */
[----:B------:R-:W-:Y:S02]  /*0320*/  FSEL R8, R8, RZ, P0 ;  /* 0x000000ff08087208 */ /* 0x000fe40000000000 */
[----:B------:R-:W-:Y:S01]  /*0330*/  FSEL R9, R12, 1.875, P0 ;  /* 0x3ff000000c097808 */ /* 0x000fe20000000000 */
[----:B--2---:R-:W0:Y:S05]  /*0340*/  I2F.F64.S64 R6, R6 ;  /* 0x0000000600067312 */ /* 0x004e2a0000301c00 */
[----:B0-----:R-:W-:-:S10]  /*0350*/  DFMA R4, R4, R8, R6 ;  /* 0x000000080404722b */ /* 0x001fd40000000006 */
[----:B------:R-:W0:Y:S02]  /*0360*/  F2I.S64.F64.TRUNC R4, R4 ;  /* 0x0000000400047311 */ /* 0x000e24000030d900 */
[----:B0-----:R-:W-:Y:S01]  /*0370*/  STG.E.64 desc[UR4][R2.64+0x10], R4 ;  /* 0x0000100402007986 */ /* 0x001fe2000c101b04 */
[----:B------:R-:W-:Y:S05]  /*0380*/  EXIT ;  /* 0x000000000000794d */ /* 0x000fea0003800000 */
        .type           $_Z7processP18one_sparse_samplerPiS1_S1_$__internal_accurate_pow,@function
        .size           $_Z7processP18one_sparse_samplerPiS1_S1_$__internal_accurate_pow,(.L_x_2 - $_Z7processP18one_sparse_samplerPiS1_S1_$__internal_accurate_pow)
$_Z7processP18one_sparse_samplerPiS1_S1_$__internal_accurate_pow:
[----:B------:R-:W0:Y:S01]  /*0390*/  MUFU.RCP64H R15, 2.004302978515625 ;  /* 0x400008d0000f7908 */ /* 0x000e220000001800 */
[----:B------:R-:W-:Y:S01]  /*03a0*/  IMAD.MOV.U32 R6, RZ, RZ, 0x0 ;  /* 0x00000000ff067424 */ /* 0x000fe200078e00ff */
[----:B------:R-:W-:Y:S01]  /*03b0*/  MOV R8, 0x41ad3b5a ;  /* 0x41ad3b5a00087802 */ /* 0x000fe20000000f00 */
[----:B------:R-:W-:Y:S01]  /*03c0*/  IMAD.MOV.U32 R7, RZ, RZ, 0x400008d0 ;  /* 0x400008d0ff077424 */ /* 0x000fe200078e00ff */
[----:B------:R-:W-:Y:S01]  /*03d0*/  UMOV UR6, 0x7d2cafe2 ;  /* 0x7d2cafe200067882 */ /* 0x000fe20000000000 */
[----:B------:R-:W-:Y:S01]  /*03e0*/  IMAD.MOV.U32 R14, RZ, RZ, RZ ;  /* 0x000000ffff0e7224 */ /* 0x000fe200078e00ff */
[----:B------:R-:W-:Y:S01]  /*03f0*/  UMOV UR7, 0x3eb0f5ff ;  /* 0x3eb0f5ff00077882 */ /* 0x000fe20000000000 */
[----:B------:R-:W-:-:S04]  /*0400*/  IMAD.MOV.U32 R9, RZ, RZ, 0x3ed0f5d2 ;  /* 0x3ed0f5d2ff097424 */ /* 0x000fc800078e00ff */
[----:B0-----:R-:W-:-:S08]  /*0410*/  DFMA R6, R14, -R6, 1 ;  /* 0x3ff000000e06742b */ /* 0x001fd00000000806 */
[----:B------:R-:W-:-:S08]  /*0420*/  DFMA R6, R6, R6, R6 ;  /* 0x000000060606722b */ /* 0x000fd00000000006 */
[----:B------:R-:W-:-:S08]  /*0430*/  DFMA R14, R14, R6, R14 ;  /* 0x000000060e0e722b */ /* 0x000fd0000000000e */
[----:B------:R-:W-:-:S08]  /*0440*/  DMUL R6, R14, 0.004302978515625 ;  /* 0x3f71a0000e067828 */ /* 0x000fd00000000000 */
[----:B------:R-:W-:-:S08]  /*0450*/  DFMA R6, R14, 0.004302978515625, R6 ;  /* 0x3f71a0000e06782b */ /* 0x000fd00000000006 */
[C---:B------:R-:W-:Y:S02]  /*0460*/  DMUL R12, R6.reuse, R6 ;  /* 0x00000006060c7228 */ /* 0x040fe40000000000 */
[----:B------:R-:W-:-:S06]  /*0470*/  DADD R10, -R6, 0.004302978515625 ;  /* 0x3f71a000060a7429 */ /* 0x000fcc0000000100 */
[----:B------:R-:W-:Y:S01]  /*0480*/  DFMA R8, R12, UR6, R8 ;  /* 0x000000060c087c2b */ /* 0x000fe20008000008 */
[----:B------:R-:W-:Y:S01]  /*0490*/  UMOV UR6, 0x75488a3f ;  /* 0x75488a3f00067882 */ /* 0x000fe20000000000 */
[----:B------:R-:W-:Y:S01]  /*04a0*/  UMOV UR7, 0x3ef3b20a ;  /* 0x3ef3b20a00077882 */ /* 0x000fe20000000000 */
[----:B------:R-:W-:Y:S02]  /*04b0*/  DADD R18, R10, R10 ;  /* 0x000000000a127229 */ /* 0x000fe4000000000a */
[----:B------:R-:W-:-:S03]  /*04c0*/  DMUL R10, R6, R6 ;  /* 0x00000006060a7228 */ /* 0x000fc60000000000 */
[----:B------:R-:W-:Y:S01]  /*04d0*/  DFMA R8, R12, R8, UR6 ;  /* 0x000000060c087e2b */ /* 0x000fe20008000008 */
[----:B------:R-:W-:Y:S01]  /*04e0*/  UMOV UR6, 0xe4faecd5 ;  /* 0xe4faecd500067882 */ /* 0x000fe20000000000 */
[----:B------:R-:W-:Y:S01]  /*04f0*/  UMOV UR7, 0x3f1745cd ;  /* 0x3f1745cd00077882 */ /* 0x000fe20000000000 */
[----:B------:R-:W-:-:S05]  /*0500*/  DFMA R18, -R6, 0.004302978515625, R18 ;  /* 0x3f71a0000612782b */ /* 0x000fca0000000112 */
[----:B------:R-:W-:Y:S01]  /*0510*/  DFMA R8, R12, R8, UR6 ;  /* 0x000000060c087e2b */ /* 0x000fe20008000008 */
[----:B------:R-:W-:Y:S01]  /*0520*/  UMOV UR6, 0x258a578b ;  /* 0x258a578b00067882 */ /* 0x000fe20000000000 */
[----:B------:R-:W-:Y:S01]  /*0530*/  UMOV UR7, 0x3f3c71c7 ;  /* 0x3f3c71c700077882 */ /* 0x000fe20000000000 */
[----:B------:R-:W-:-:S05]  /*0540*/  DMUL R14, R14, R18 ;  /* 0x000000120e0e7228 */ /* 0x000fca0000000000 */
[----:B------:R-:W-:Y:S01]  /*0550*/  DFMA R8, R12, R8, UR6 ;  /* 0x000000060c087e2b */ /* 0x000fe20008000008 */
[----:B------:R-:W-:Y:S01]  /*0560*/  UMOV UR6, 0x9242b910 ;  /* 0x9242b91000067882 */ /* 0x000fe20000000000 */
[----:B------:R-:W-:-:S03]  /*0570*/  UMOV UR7, 0x3f624924 ;  /* 0x3f62492400077882 */ /* 0x000fc60000000000 */
[----:B------:R-:W-:Y:S02]  /*0580*/  VIADD R23, R15, 0x100000 ;  /* 0x001000000f177836 */ /* 0x000fe40000000000 */
[----:B------:R-:W-:Y:S01]  /*0590*/  IMAD.MOV.U32 R22, RZ, RZ, R14 ;  /* 0x000000ffff167224 */ /* 0x000fe200078e000e */
[----:B------:R-:W-:Y:S01]  /*05a0*/  DFMA R8, R12, R8, UR6 ;  /* 0x000000060c087e2b */ /* 0x000fe20008000008 */
[----:B------:R-:W-:Y:S01]  /*05b0*/  UMOV UR6, 0x99999dfb ;  /* 0x99999dfb00067882 */ /* 0x000fe20000000000 */
[----:B------:R-:W-:-:S06]  /*05c0*/  UMOV UR7, 0x3f899999 ;  /* 0x3f89999900077882 */ /* 0x000fcc0000000000 */
[----:B------:R-:W-:Y:S01]  /*05d0*/  DFMA R16, R12, R8, UR6 ;  /* 0x000000060c107e2b */ /* 0x000fe20008000008 */
[----:B------:R-:W-:Y:S01]  /*05e0*/  UMOV UR6, 0x55555555 ;  /* 0x5555555500067882 */ /* 0x000fe20000000000 */
[----:B------:R-:W-:-:S06]  /*05f0*/  UMOV UR7, 0x3fb55555 ;  /* 0x3fb5555500077882 */ /* 0x000fcc0000000000 */
[----:B------:R-:W-:-:S08]  /*0600*/  DFMA R8, R12, R16, UR6 ;  /* 0x000000060c087e2b */ /* 0x000fd00008000010 */
[----:B------:R-:W-:Y:S01]  /*0610*/  DADD R20, -R8, UR6 ;  /* 0x0000000608147e29 */ /* 0x000fe20008000100 */
[----:B------:R-:W-:Y:S01]  /*0620*/  UMOV UR6, 0xb9e7b0 ;  /* 0x00b9e7b000067882 */ /* 0x000fe20000000000 */
[----:B------:R-:W-:-:S06]  /*0630*/  UMOV UR7, 0x3c46a4cb ;  /* 0x3c46a4cb00077882 */ /* 0x000fcc0000000000 */
[----:B------:R-:W-:Y:S02]  /*0640*/  DFMA R16, R12, R16, R20 ;  /* 0x000000100c10722b */ /* 0x000fe40000000014 */
[C---:B------:R-:W-:Y:S02]  /*0650*/  DMUL R12, R6.reuse, R10 ;  /* 0x0000000a060c7228 */ /* 0x040fe40000000000 */
[----:B------:R-:W-:-:S04]  /*0660*/  DFMA R20, R6, R6, -R10 ;  /* 0x000000060614722b */ /* 0x000fc8000000080a */
[----:B------:R-:W-:Y:S01]  /*0670*/  DADD R16, R16, -UR6 ;  /* 0x8000000610107e29 */ /* 0x000fe20008000000 */
[----:B------:R-:W-:Y:S01]  /*0680*/  UMOV UR6, 0x0 ;  /* 0x0000000000067882 */ /* 0x000fe20000000000 */
[C---:B------:R-:W-:Y:S01]  /*0690*/  DFMA R18, R6.reuse, R10, -R12 ;  /* 0x0000000a0612722b */ /* 0x040fe2000000080c */
[----:B------:R-:W-:Y:S01]  /*06a0*/  UMOV UR7, 0x402e0000 ;  /* 0x402e000000077882 */ /* 0x000fe20000000000 */
[----:B------:R-:W-:-:S04]  /*06b0*/  DFMA R20, R6, R22, R20 ;  /* 0x000000160614722b */ /* 0x000fc80000000014 */
[----:B------:R-:W-:Y:S02]  /*06c0*/  DADD R24, R8, R16 ;  /* 0x0000000008187229 */ /* 0x000fe40000000010 */
[----:B------:R-:W-:-:S06]  /*06d0*/  DFMA R18, R14, R10, R18 ;  /* 0x0000000a0e12722b */ /* 0x000fcc0000000012 */
[----:B------:R-:W-:Y:S02]  /*06e0*/  DMUL R10, R24, R12 ;  /* 0x0000000c180a7228 */ /* 0x000fe40000000000 */
[----:B------:R-:W-:Y:S02]  /*06f0*/  DFMA R18, R6, R20, R18 ;  /* 0x000000140612722b */ /* 0x000fe40000000012 */
[----:B------:R-:W-:-:S04]  /*0700*/  DADD R20, R8, -R24 ;  /* 0x0000000008147229 */ /* 0x000fc80000000818 */
[----:B------:R-:W-:-:S04]  /*0710*/  DFMA R8, R24, R12, -R10 ;  /* 0x0000000c1808722b */ /* 0x000fc8000000080a */
[----:B------:R-:W-:-:S04]  /*0720*/  DADD R20, R16, R20 ;  /* 0x0000000010147229 */ /* 0x000fc80000000014 */
[----:B------:R-:W-:-:S08]  /*0730*/  DFMA R8, R24, R18, R8 ;  /* 0x000000121808722b */ /* 0x000fd00000000008 */
[----:B------:R-:W-:-:S08]  /*0740*/  DFMA R20, R20, R12, R8 ;  /* 0x0000000c1414722b */ /* 0x000fd00000000008 */
[----:B------:R-:W-:-:S08]  /*0750*/  DADD R12, R10, R20 ;  /* 0x000000000a0c7229 */ /* 0x000fd00000000014 */
[--C-:B------:R-:W-:Y:S02]  /*0760*/  DADD R8, R6, R12.reuse ;  /* 0x0000000006087229 */ /* 0x100fe4000000000c */
[----:B------:R-:W-:-:S06]  /*0770*/  DADD R10, R10, -R12 ;  /* 0x000000000a0a7229 */ /* 0x000fcc000000080c */
[----:B------:R-:W-:Y:S02]  /*0780*/  DADD R6, R6, -R8 ;  /* 0x0000000006067229 */ /* 0x000fe40000000808 */
[----:B------:R-:W-:-:S06]  /*0790*/  DADD R10, R20, R10 ;  /* 0x00000000140a7229 */ /* 0x000fcc000000000a */
[----:B------:R-:W-:-:S08]  /*07a0*/  DADD R6, R12, R6 ;  /* 0x000000000c067229 */ /* 0x000fd00000000006 */
[----:B------:R-:W-:Y:S01]  /*07b0*/  DADD R6, R10, R6 ;  /* 0x000000000a067229 */ /* 0x000fe20000000006 */
[----:B------:R-:W-:Y:S01]  /*07c0*/  MOV R10, 0xfefa39ef ;  /* 0xfefa39ef000a7802 */ /* 0x000fe20000000f00 */
[----:B------:R-:W-:-:S06]  /*07d0*/  IMAD.MOV.U32 R11, RZ, RZ, 0x3fe62e42 ;  /* 0x3fe62e42ff0b7424 */ /* 0x000fcc00078e00ff */
[----:B------:R-:W-:Y:S01]  /*07e0*/  DADD R14, R14, R6 ;  /* 0x000000000e0e7229 */ /* 0x000fe20000000006 */
[----:B------:R-:W-:Y:S02]  /*07f0*/  IMAD.MOV.U32 R6, RZ, RZ, -0x105c611 ;  /* 0xfefa39efff067424 */ /* 0x000fe400078e00ff */
[----:B------:R-:W-:-:S05]  /*0800*/  IMAD.MOV.U32 R7, RZ, RZ, 0x3fe62e42 ;  /* 0x3fe62e42ff077424 */ /* 0x000fca00078e00ff */
[----:B------:R-:W-:-:S08]  /*0810*/  DADD R12, R8, R14 ;  /* 0x00000000080c7229 */ /* 0x000fd0000000000e */
[--C-:B------:R-:W-:Y:S02]  /*0820*/  DFMA R10, R10, UR6, R12.reuse ;  /* 0x000000060a0a7c2b */ /* 0x100fe4000800000c */
[----:B------:R-:W-:-:S06]  /*0830*/  DADD R8, R8, -R12 ;  /* 0x0000000008087229 */ /* 0x000fcc000000080c */
[----:B------:R-:W-:Y:S02]  /*0840*/  DFMA R16, -R6, 15, R10 ;  /* 0x402e00000610782b */ /* 0x000fe4000000010a */
[----:B------:R-:W-:Y:S01]  /*0850*/  DADD R8, R14, R8 ;  /* 0x000000000e087229 */ /* 0x000fe20000000008 */
[----:B------:R-:W-:Y:S01]  /*0860*/  LOP3.LUT R15, R5, 0xff0fffff, RZ, 0xc0, !PT ;  /* 0xff0fffff050f7812 */ /* 0x000fe200078ec0ff */
[----:B------:R-:W-:-:S04]  /*0870*/  IMAD.MOV.U32 R14, RZ, RZ, R4 ;  /* 0x000000ffff0e7224 */ /* 0x000fc800078e0004 */
[----:B------:R-:W-:Y:S01]  /*0880*/  DADD R16, -R12, R16 ;  /* 0x000000000c107229 */ /* 0x000fe20000000110 */
[----:B------:R-:W-:Y:S01]  /*0890*/  MOV R12, 0x3b39803f ;  /* 0x3b39803f000c7802 */ /* 0x000fe20000000f00 */
[----:B------:R-:W-:-:S06]  /*08a0*/  IMAD.MOV.U32 R13, RZ, RZ, 0x3c7abc9e ;  /* 0x3c7abc9eff0d7424 */ /* 0x000fcc00078e00ff */
[----:B------:R-:W-:-:S08]  /*08b0*/  DADD R8, R8, -R16 ;  /* 0x0000000008087229 */ /* 0x000fd00000000810 */
[----:B------:R-:W-:Y:S01]  /*08c0*/  DFMA R8, R12, UR6, R8 ;  /* 0x000000060c087c2b */ /* 0x000fe20008000008 */
[----:B------:R-:W-:Y:S01]  /*08d0*/  UMOV UR6, 0x3b39803f ;  /* 0x3b39803f00067882 */ /* 0x000fe20000000000 */
[----:B------:R-:W-:Y:S01]  /*08e0*/  IMAD.SHL.U32 R12, R5, 0x2, RZ ;  /* 0x00000002050c7824 */ /* 0x000fe200078e00ff */
[----:B------:R-:W-:-:S04]  /*08f0*/  UMOV UR7, 0x3c7abc9e ;  /* 0x3c7abc9e00077882 */ /* 0x000fc80000000000 */
[----:B------:R-:W-:Y:S01]  /*0900*/  ISETP.GT.U32.AND P0, PT, R12, -0x2000001, PT ;  /* 0xfdffffff0c00780c */ /* 0x000fe20003f04070 */
[----:B------:R-:W-:-:S03]  /*0910*/  DADD R12, R10, R8 ;  /* 0x000000000a0c7229 */ /* 0x000fc60000000008 */
[----:B------:R-:W-:-:S05]  /*0920*/  SEL R15, R15, R5, P0 ;  /* 0x000000050f0f7207 */ /* 0x000fca0000000000 */
[----:B------:R-:W-:Y:S02]  /*0930*/  DADD R10, R10, -R12 ;  /* 0x000000000a0a7229 */ /* 0x000fe4000000080c */
[----:B------:R-:W-:-:S06]  /*0940*/  DMUL R4, R12, R14 ;  /* 0x0000000e0c047228 */ /* 0x000fcc0000000000 */
[----:B------:R-:W-:Y:S02]  /*0950*/  DADD R10, R8, R10 ;  /* 0x00000000080a7229 */ /* 0x000fe4000000000a */
[----:B------:R-:W-:-:S08]  /*0960*/  DFMA R12, R12, R14, -R4 ;  /* 0x0000000e0c0c722b */ /* 0x000fd00000000804 */
[----:B------:R-:W-:Y:S01]  /*0970*/  DFMA R12, R10, R14, R12 ;  /* 0x0000000e0a0c722b */ /* 0x000fe2000000000c */
[----:B------:R-:W-:Y:S01]  /*0980*/  MOV R10, 0x652b82fe ;  /* 0x652b82fe000a7802 */ /* 0x000fe20000000f00 */
[----:B------:R-:W-:-:S06]  /*0990*/  IMAD.MOV.U32 R11, RZ, RZ, 0x3ff71547 ;  /* 0x3ff71547ff0b7424 */ /* 0x000fcc00078e00ff */
[----:B------:R-:W-:-:S08]  /*09a0*/  DADD R8, R4, R12 ;  /* 0x0000000004087229 */ /* 0x000fd0000000000c */
[----:B------:R-:W-:Y:S02]  /*09b0*/  DFMA R10, R8, R10, 6.75539944105574400000e+15 ;  /* 0x43380000080a742b */ /* 0x000fe4000000000a */
[----:B------:R-:W-:Y:S01]  /*09c0*/  FSETP.GEU.AND P0, PT, |R9|, 4.1917929649353027344, PT ;  /* 0x4086232b0900780b */ /* 0x000fe20003f0e200 */
[----:B------:R-:W-:-:S05]  /*09d0*/  DADD R4, R4, -R8 ;  /* 0x0000000004047229 */ /* 0x000fca0000000808 */
[----:B------:R-:W-:-:S03]  /*09e0*/  DADD R14, R10, -6.75539944105574400000e+15 ;  /* 0xc33800000a0e7429 */ /* 0x000fc60000000000 */
[----:B------:R-:W-:-:S05]  /*09f0*/  DADD R12, R12, R4 ;  /* 0x000000000c0c7229 */ /* 0x000fca0000000004 */
[----:B------:R-:W-:-:S08]  /*0a00*/  DFMA R6, R14, -R6, R8 ;  /* 0x800000060e06722b */ /* 0x000fd00000000008 */
[----:B------:R-:W-:Y:S01]  /*0a10*/  DFMA R6, R14, -UR6, R6 ;  /* 0x800000060e067c2b */ /* 0x000fe20008000006 */
[----:B------:R-:W-:Y:S01]  /*0a20*/  UMOV UR6, 0x69ce2bdf ;  /* 0x69ce2bdf00067882 */ /* 0x000fe20000000000 */
[----:B------:R-:W-:Y:S01]  /*0a30*/  IMAD.MOV.U32 R14, RZ, RZ, -0x35dec16 ;  /* 0xfca213eaff0e7424 */ /* 0x000fe200078e00ff */
[----:B------:R-:W-:Y:S01]  /*0a40*/  UMOV UR7, 0x3e5ade15 ;  /* 0x3e5ade1500077882 */ /* 0x000fe20000000000 */
[----:B------:R-:W-:-:S06]  /*0a50*/  IMAD.MOV.U32 R15, RZ, RZ, 0x3e928af3 ;  /* 0x3e928af3ff0f7424 */ /* 0x000fcc00078e00ff */
[----:B------:R-:W-:Y:S01]  /*0a60*/  DFMA R14, R6, UR6, R14 ;  /* 0x00000006060e7c2b */ /* 0x000fe2000800000e */
[----:B------:R-:W-:Y:S01]  /*0a70*/  UMOV UR6, 0x62401315 ;  /* 0x6240131500067882 */ /* 0x000fe20000000000 */
[----:B------:R-:W-:-:S06]  /*0a80*/  UMOV UR7, 0x3ec71dee ;  /* 0x3ec71dee00077882 */ /* 0x000fcc0000000000 */
[----:B------:R-:W-:Y:S01]  /*0a90*/  DFMA R14, R6, R14, UR6 ;  /* 0x00000006060e7e2b */ /* 0x000fe2000800000e */
        /* <DEDUP_REMOVED lines=20> */
[----:B------:R-:W-:-:S08]  /*0be0*/  DFMA R14, R6, R14, UR6 ;  /* 0x00000006060e7e2b */ /* 0x000fd0000800000e */
[----:B------:R-:W-:-:S08]  /*0bf0*/  DFMA R14, R6, R14, 1 ;  /* 0x3ff00000060e742b */ /* 0x000fd0000000000e */
[----:B------:R-:W-:-:S10]  /*0c00*/  DFMA R6, R6, R14, 1 ;  /* 0x3ff000000606742b */ /* 0x000fd4000000000e */
[----:B------:R-:W-:Y:S01]  /*0c10*/  LEA R5, R10, R7, 0x14 ;  /* 0x000000070a057211 */ /* 0x000fe200078ea0ff */
[----:B------:R-:W-:Y:S01]  /*0c20*/  IMAD.MOV.U32 R4, RZ, RZ, R6 ;  /* 0x000000ffff047224 */ /* 0x000fe200078e0006 */
[----:B------:R-:W-:Y:S06]  /*0c30*/  @!P0 BRA `(.L_x_0) ;  /* 0x0000000000348947 */ /* 0x000fec0003800000 */
[----:B------:R-:W-:Y:S01]  /*0c40*/  FSETP.GEU.AND P1, PT, |R9|, 4.2275390625, PT ;  /* 0x408748000900780b */ /* 0x000fe20003f2e200 */
[C---:B------:R-:W-:Y:S02]  /*0c50*/  DADD R4, R8.reuse, +INF ;  /* 0x7ff0000008047429 */ /* 0x040fe40000000000 */
[----:B------:R-:W-:-:S08]  /*0c60*/  DSETP.GEU.AND P0, PT, R8, RZ, PT ;  /* 0x000000ff0800722a */ /* 0x000fd00003f0e000 */
[----:B------:R-:W-:Y:S02]  /*0c70*/  FSEL R4, R4, RZ, P0 ;  /* 0x000000ff04047208 */ /* 0x000fe40000000000 */
[----:B------:R-:W-:Y:S01]  /*0c80*/  FSEL R5, R5, RZ, P0 ;  /* 0x000000ff05057208 */ /* 0x000fe20000000000 */
[----:B------:R-:W-:Y:S06]  /*0c90*/  @P1 BRA `(.L_x_0) ;  /* 0x00000000001c1947 */ /* 0x000fec0003800000 */
[----:B------:R-:W-:-:S04]  /*0ca0*/  LEA.HI R4, R10, R10, RZ, 0x1 ;  /* 0x0000000a0a047211 */ /* 0x000fc800078f08ff */
[----:B------:R-:W-:-:S05]  /*0cb0*/  SHF.R.S32.HI R5, RZ, 0x1, R4 ;  /* 0x00000001ff057819 */ /* 0x000fca0000011404 */
[----:B------:R-:W-:Y:S02]  /*0cc0*/  IMAD.IADD R4, R10, 0x1, -R5 ;  /* 0x000000010a047824 */ /* 0x000fe400078e0a05 */
[----:B------:R-:W-:-:S03]  /*0cd0*/  IMAD R7, R5, 0x100000, R7 ;  /* 0x0010000005077824 */ /* 0x000fc600078e0207 */
[----:B------:R-:W-:Y:S02]  /*0ce0*/  LEA R5, R4, 0x3ff00000, 0x14 ;  /* 0x3ff0000004057811 */ /* 0x000fe400078ea0ff */
[----:B------:R-:W-:-:S06]  /*0cf0*/  MOV R4, RZ ;  /* 0x000000ff00047202 */ /* 0x000fcc0000000f00 */
[----:B------:R-:W-:-:S11]  /*0d00*/  DMUL R4, R6, R4 ;  /* 0x0000000406047228 */ /* 0x000fd60000000000 */
.L_x_0:
[----:B------:R-:W-:Y:S02]  /*0d10*/  DFMA R12, R12, R4, R4 ;  /* 0x000000040c0c722b */ /* 0x000fe40000000004 */
[----:B------:R-:W-:-:S08]  /*0d20*/  DSETP.NEU.AND P0, PT, |R4|, +INF , PT ;  /* 0x7ff000000400742a */ /* 0x000fd00003f0d200 */
[----:B------:R-:W-:Y:S01]  /*0d30*/  FSEL R8, R4, R12, !P0 ;  /* 0x0000000c04087208 */ /* 0x000fe20004000000 */
[----:B------:R-:W-:Y:S01]  /*0d40*/  IMAD.MOV.U32 R4, RZ, RZ, R0 ;  /* 0x000000ffff047224 */ /* 0x000fe200078e0000 */
[----:B------:R-:W-:Y:S01]  /*0d50*/  FSEL R12, R5, R13, !P0 ;  /* 0x0000000d050c7208 */ /* 0x000fe20004000000 */
[----:B------:R-:W-:-:S04]  /*0d60*/  IMAD.MOV.U32 R5, RZ, RZ, 0x0 ;  /* 0x00000000ff057424 */ /* 0x000fc800078e00ff */
[----:B------:R-:W-:Y:S05]  /*0d70*/  RET.REL.NODEC R4 `(_Z7processP18one_sparse_samplerPiS1_S1_) ;  /* 0xfffffff004a07950 */ /* 0x000fea0003c3ffff */
.L_x_1:
[----:B------:R-:W-:-:S00]  /*0d80*/  BRA `(.L_x_1) ;  /* 0xfffffffc00fc7947 */ /* 0x000fc0000383ffff */
[----:B------:R-:W-:-:S00]  /*0d90*/  NOP ;  /* 0x0000000000007918 */ /* 0x000fc00000000000 */
        /* <DEDUP_REMOVED lines=14> */
.L_x_2:


//--------------------- .nv.shared.reserved.0     --------------------------
	.section	.nv.shared.reserved.0,"aw",@nobits
	.weak		__nv_reservedSMEM_offset_0_alias
	.size		__nv_reservedSMEM_offset_0_alias, 0, 64
	.other		__nv_reservedSMEM_offset_0_alias,@"STO_CUDA_RESERVED_SHARED STV_DEFAULT"
__nv_reservedSMEM_offset_0_alias:
	.zero		0
	.zero		64


//--------------------- .nv.constant0._Z7processP18one_sparse_samplerPiS1_S1_ --------------------------
	.section	.nv.constant0._Z7processP18one_sparse_samplerPiS1_S1_,"a",@progbits
	.sectionflags	@""
	.align	4
.nv.constant0._Z7processP18one_sparse_samplerPiS1_S1_:
	.zero		928


//--------------------- SYMBOLS --------------------------

	.type		.nv.reservedSmem.offset0,@object
	.size		.nv.reservedSmem.offset0,0x4
